	.headerflags	@"EF_CUDA_TEXMODE_UNIFIED EF_CUDA_64BIT_ADDRESS EF_CUDA_ACCELERATORS EF_CUDA_SM90 EF_CUDA_VIRTUAL_SM(EF_CUDA_SM90)"
	.elftype	@"ET_EXEC"


//--------------------- .nv.info                  --------------------------
	.section	.nv.info,"",@"SHT_CUDA_INFO"
	.align	4


	//----- nvinfo : EIATTR_REGCOUNT
	.align		4
        /*0000*/ 	.byte	0x04, 0x2f
        /*0002*/ 	.short	(.L_2 - .L_1)
	.align		4
.L_1:
        /*0004*/ 	.word	index@(triton_per_fused__native_batch_norm_legit_28)
        /*0008*/ 	.word	0x0000001f


	//----- nvinfo : EIATTR_MIN_STACK_SIZE
	.align		4
.L_2:
        /*000c*/ 	.byte	0x04, 0x12
        /*000e*/ 	.short	(.L_4 - .L_3)
	.align		4
.L_3:
        /*0010*/ 	.word	index@(triton_per_fused__native_batch_norm_legit_28)
        /*0014*/ 	.word	0x00000000


	//----- nvinfo : EIATTR_FRAME_SIZE
	.align		4
.L_4:
        /*0018*/ 	.byte	0x04, 0x11
        /*001a*/ 	.short	(.L_6 - .L_5)
	.align		4
.L_5:
        /*001c*/ 	.word	index@(triton_per_fused__native_batch_norm_legit_28)
        /*0020*/ 	.word	0x00000000


	//----- nvinfo : EIATTR_MIN_STACK_SIZE
	.align		4
.L_6:
        /*0024*/ 	.byte	0x04, 0x12
        /*0026*/ 	.short	(.L_8 - .L_7)
	.align		4
.L_7:
        /*0028*/ 	.word	index@(triton_per_fused__native_batch_norm_legit_28)
        /*002c*/ 	.word	0x00000000
.L_8:


//--------------------- .nv.info.triton_per_fused__native_batch_norm_legit_28 --------------------------
	.section	.nv.info.triton_per_fused__native_batch_norm_legit_28,"",@"SHT_CUDA_INFO"
	.sectionflags	@""
	.align	4


	//----- nvinfo : EIATTR_CUDA_API_VERSION
	.align		4
        /*0000*/ 	.byte	0x04, 0x37
        /*0002*/ 	.short	(.L_10 - .L_9)
.L_9:
        /*0004*/ 	.word	0x0000007c


	//----- nvinfo : EIATTR_KPARAM_INFO
	.align		4
.L_10:
        /*0008*/ 	.byte	0x04, 0x17
        /*000a*/ 	.short	(.L_12 - .L_11)
.L_11:
        /*000c*/ 	.word	0x00000000
        /*0010*/ 	.short	0x0004
        /*0012*/ 	.short	0x001c
        /*0014*/ 	.byte	0x00, 0xf0, 0x11, 0x00


	//----- nvinfo : EIATTR_KPARAM_INFO
	.align		4
.L_12:
        /*0018*/ 	.byte	0x04, 0x17
        /*001a*/ 	.short	(.L_14 - .L_13)
.L_13:
        /*001c*/ 	.word	0x00000000
        /*0020*/ 	.short	0x0003
        /*0022*/ 	.short	0x0018
        /*0024*/ 	.byte	0x00, 0xf0, 0x11, 0x00


	//----- nvinfo : EIATTR_KPARAM_INFO
	.align		4
.L_14:
        /*0028*/ 	.byte	0x04, 0x17
        /*002a*/ 	.short	(.L_16 - .L_15)
.L_15:
        /*002c*/ 	.word	0x00000000
        /*0030*/ 	.short	0x0002
        /*0032*/ 	.short	0x0010
        /*0034*/ 	.byte	0x00, 0xf4, 0x21, 0x00


	//----- nvinfo : EIATTR_KPARAM_INFO
	.align		4
.L_16:
        /*0038*/ 	.byte	0x04, 0x17
        /*003a*/ 	.short	(.L_18 - .L_17)
.L_17:
        /*003c*/ 	.word	0x00000000
        /*0040*/ 	.short	0x0001
        /*0042*/ 	.short	0x0008
        /*0044*/ 	.byte	0x00, 0xf4, 0x21, 0x00


	//----- nvinfo : EIATTR_KPARAM_INFO
	.align		4
.L_18:
        /*0048*/ 	.byte	0x04, 0x17
        /*004a*/ 	.short	(.L_20 - .L_19)
.L_19:
        /*004c*/ 	.word	0x00000000
        /*0050*/ 	.short	0x0000
        /*0052*/ 	.short	0x0000
        /*0054*/ 	.byte	0x00, 0xf4, 0x21, 0x00


	//----- nvinfo : EIATTR_SPARSE_MMA_MASK
	.align		4
.L_20:
        /*0058*/ 	.byte	0x03, 0x50
        /*005a*/ 	.short	0x0000


	//----- nvinfo : EIATTR_MAXREG_COUNT
	.align		4
        /*005c*/ 	.byte	0x03, 0x1b
        /*005e*/ 	.short	0x00ff


	//----- nvinfo : EIATTR_COOP_GROUP_MASK_REGIDS
	.align		4
        /*0060*/ 	.byte	0x04, 0x29
        /*0062*/ 	.short	(.L_22 - .L_21)


	//   ....[0]....
.L_21:
        /*0064*/ 	.word	0xffffffff


	//   ....[1]....
        /*0068*/ 	.word	0xffffffff


	//   ....[2]....
        /*006c*/ 	.word	0xffffffff


	//   ....[3]....
        /*0070*/ 	.word	0xffffffff


	//   ....[4]....
        /*0074*/ 	.word	0xffffffff


	//   ....[5]....
        /*0078*/ 	.word	0xffffffff


	//   ....[6]....
        /*007c*/ 	.word	0xffffffff


	//   ....[7]....
        /*0080*/ 	.word	0xffffffff


	//   ....[8]....
        /*0084*/ 	.word	0xffffffff


	//   ....[9]....
        /*0088*/ 	.word	0xffffffff


	//   ....[10]....
        /*008c*/ 	.word	0xffffffff


	//   ....[11]....
        /*0090*/ 	.word	0xffffffff


	//   ....[12]....
        /*0094*/ 	.word	0xffffffff


	//   ....[13]....
        /*0098*/ 	.word	0xffffffff


	//   ....[14]....
        /*009c*/ 	.word	0xffffffff


	//   ....[15]....
        /*00a0*/ 	.word	0xffffffff


	//   ....[16]....
        /*00a4*/ 	.word	0xffffffff


	//   ....[17]....
        /*00a8*/ 	.word	0xffffffff


	//   ....[18]....
        /*00ac*/ 	.word	0xffffffff


	//   ....[19]....
        /*00b0*/ 	.word	0xffffffff


	//   ....[20]....
        /*00b4*/ 	.word	0xffffffff


	//   ....[21]....
        /*00b8*/ 	.word	0xffffffff


	//----- nvinfo : EIATTR_COOP_GROUP_INSTR_OFFSETS
	.align		4
.L_22:
        /*00bc*/ 	.byte	0x04, 0x28
        /*00be*/ 	.short	(.L_24 - .L_23)


	//   ....[0]....
.L_23:
        /*00c0*/ 	.word	0x00000320


	//   ....[1]....
        /*00c4*/ 	.word	0x00000340


	//   ....[2]....
        /*00c8*/ 	.word	0x00000350


	//   ....[3]....
        /*00cc*/ 	.word	0x00000360


	//   ....[4]....
        /*00d0*/ 	.word	0x000003b0


	//   ....[5]....
        /*00d4*/ 	.word	0x000003e0


	//   ....[6]....
        /*00d8*/ 	.word	0x00000410


	//   ....[7]....
        /*00dc*/ 	.word	0x00000430


	//   ....[8]....
        /*00e0*/ 	.word	0x000004e0


	//   ....[9]....
        /*00e4*/ 	.word	0x00000500


	//   ....[10]....
        /*00e8*/ 	.word	0x00000520


	//   ....[11]....
        /*00ec*/ 	.word	0x000006a0


	//   ....[12]....
        /*00f0*/ 	.word	0x000006e0


	//   ....[13]....
        /*00f4*/ 	.word	0x00000700


	//   ....[14]....
        /*00f8*/ 	.word	0x00000710


	//   ....[15]....
        /*00fc*/ 	.word	0x000007b0


	//   ....[16]....
        /*0100*/ 	.word	0x000007c0


	//   ....[17]....
        /*0104*/ 	.word	0x000007d0


	//   ....[18]....
        /*0108*/ 	.word	0x000007e0


	//   ....[19]....
        /*010c*/ 	.word	0x000008e0


	//   ....[20]....
        /*0110*/ 	.word	0x00000900


	//   ....[21]....
        /*0114*/ 	.word	0x00000920


	//----- nvinfo : EIATTR_EXIT_INSTR_OFFSETS
	.align		4
.L_24:
        /*0118*/ 	.byte	0x04, 0x1c
        /*011a*/ 	.short	(.L_26 - .L_25)


	//   ....[0]....
.L_25:
        /*011c*/ 	.word	0x00000a90


	//   ....[1]....
        /*0120*/ 	.word	0x00000ac0


	//----- nvinfo : EIATTR_REQNTID
	.align		4
.L_26:
        /*0124*/ 	.byte	0x04, 0x10
        /*0126*/ 	.short	(.L_28 - .L_27)
.L_27:
        /*0128*/ 	.word	0x00000100
        /*012c*/ 	.word	0x00000001
        /*0130*/ 	.word	0x00000001


	//----- nvinfo : EIATTR_CBANK_PARAM_SIZE
	.align		4
.L_28:
        /*0134*/ 	.byte	0x03, 0x19
        /*0136*/ 	.short	0x0020


	//----- nvinfo : EIATTR_PARAM_CBANK
	.align		4
        /*0138*/ 	.byte	0x04, 0x0a
        /*013a*/ 	.short	(.L_30 - .L_29)
	.align		4
.L_29:
        /*013c*/ 	.word	index@(.nv.constant0.triton_per_fused__native_batch_norm_legit_28)
        /*0140*/ 	.short	0x0210
        /*0142*/ 	.short	0x0020


	//----- nvinfo : EIATTR_SW_WAR
	.align		4
.L_30:
        /*0144*/ 	.byte	0x04, 0x36
        /*0146*/ 	.short	(.L_32 - .L_31)
.L_31:
        /*0148*/ 	.word	0x00000008
.L_32:


//--------------------- .nv.callgraph             --------------------------
	.section	.nv.callgraph,"",@"SHT_CUDA_CALLGRAPH"
	.align	4
	.sectionentsize	8
	.align		4
        /*0000*/ 	.word	0x00000000
	.align		4
        /*0004*/ 	.word	0xffffffff
	.align		4
        /*0008*/ 	.word	0x00000000
	.align		4
        /*000c*/ 	.word	0xfffffffe
	.align		4
        /*0010*/ 	.word	0x00000000
	.align		4
        /*0014*/ 	.word	0xfffffffd
	.align		4
        /*0018*/ 	.word	0x00000000
	.align		4
        /*001c*/ 	.word	0xfffffffc


//--------------------- .nv.constant4             --------------------------
	.section	.nv.constant4,"a",@progbits
	.align	8
	.align		8
.nv.constant4:
        /*0000*/ 	.dword	_$_str


//--------------------- .text.triton_per_fused__native_batch_norm_legit_28 --------------------------
	.section	.text.triton_per_fused__native_batch_norm_legit_28,"ax",@progbits
	.sectionflags	@"SHF_BARRIERS=1"
	.align	128
        .global         triton_per_fused__native_batch_norm_legit_28
        .type           triton_per_fused__native_batch_norm_legit_28,@function
        .size           triton_per_fused__native_batch_norm_legit_28,(.L_x_1 - triton_per_fused__native_batch_norm_legit_28)
        .other          triton_per_fused__native_batch_norm_legit_28,@"STO_CUDA_ENTRY STV_DEFAULT"
triton_per_fused__native_batch_norm_legit_28:
.text.triton_per_fused__native_batch_norm_legit_28:
[----:B------:R-:W0:Y:S02]  /*0000*/  LDC R1, c[0x0][0x28] ;  /* 0x00000a00ff017b82 */ /* 0x000e240000000800 */
[----:B------:R-:W1:Y:S01]  /*0010*/  S2R R0, SR_CTAID.X ;  /* 0x0000000000007919 */ /* 0x000e620000002500 */
[----:B------:R-:W2:Y:S01]  /*0020*/  LDC.64 R4, c[0x0][0x218] ;  /* 0x00008600ff047b82 */ /* 0x000ea20000000a00 */
[----:B------:R-:W-:Y:S01]  /*0030*/  CS2R R10, SRZ ;  /* 0x00000000000a7805 */ /* 0x000fe2000001ff00 */
[----:B------:R-:W-:Y:S01]  /*0040*/  ULDC.64 UR6, c[0x0][0x208] ;  /* 0x0000820000067ab9 */ /* 0x000fe20000000a00 */
[----:B------:R-:W3:Y:S01]  /*0050*/  S2R R3, SR_TID.X ;  /* 0x0000000000037919 */ /* 0x000ee20000002100 */
[----:B-1----:R-:W-:Y:S02]  /*0060*/  SHF.L.U32 R0, R0, 0x5, RZ ;  /* 0x0000000500007819 */ /* 0x002fe400000006ff */
[C---:B---3--:R-:W-:Y:S02]  /*0070*/  SHF.L.U32 R13, R3.reuse, 0x2, RZ ;  /* 0x00000002030d7819 */ /* 0x048fe400000006ff */
[----:B------:R-:W-:Y:S02]  /*0080*/  SHF.L.U32 R7, R3, 0x4, RZ ;  /* 0x0000000403077819 */ /* 0x000fe400000006ff */
[----:B------:R-:W-:-:S02]  /*0090*/  LOP3.LUT R6, R0, 0x1c, R13, 0xf8, !PT ;  /* 0x0000001c00067812 */ /* 0x000fc400078ef80d */
[----:B------:R-:W-:Y:S02]  /*00a0*/  LOP3.LUT R7, R7, 0xf80, RZ, 0xc0, !PT ;  /* 0x00000f8007077812 */ /* 0x000fe400078ec0ff */
[----:B------:R-:W-:Y:S02]  /*00b0*/  SHF.R.S32.HI R9, RZ, 0x1f, R6 ;  /* 0x0000001fff097819 */ /* 0x000fe40000011406 */
[----:B------:R-:W-:Y:S02]  /*00c0*/  ISETP.GE.AND P1, PT, R6, 0x200, PT ;  /* 0x000002000600780c */ /* 0x000fe40003f26270 */
[----:B------:R-:W-:-:S04]  /*00d0*/  LEA.HI R9, R9, R6, RZ, 0x7 ;  /* 0x0000000609097211 */ /* 0x000fc800078f38ff */
[C---:B------:R-:W-:Y:S02]  /*00e0*/  LOP3.LUT R8, R9.reuse, 0xffffff80, RZ, 0xc0, !PT ;  /* 0xffffff8009087812 */ /* 0x040fe400078ec0ff */
[----:B------:R-:W-:Y:S02]  /*00f0*/  SHF.L.U32 R9, R9, 0x6, RZ ;  /* 0x0000000609097819 */ /* 0x000fe400000006ff */
[----:B------:R-:W-:Y:S02]  /*0100*/  IADD3 R8, R7, R6, -R8 ;  /* 0x0000000607087210 */ /* 0x000fe40007ffe808 */
[----:B------:R-:W-:Y:S02]  /*0110*/  CS2R R6, SRZ ;  /* 0x0000000000067805 */ /* 0x000fe4000001ff00 */
[----:B------:R-:W-:-:S04]  /*0120*/  LOP3.LUT R9, R9, 0xffffe000, RZ, 0xc0, !PT ;  /* 0xffffe00009097812 */ /* 0x000fc800078ec0ff */
[----:B------:R-:W-:-:S04]  /*0130*/  IADD3 R9, R9, R8, RZ ;  /* 0x0000000809097210 */ /* 0x000fc80007ffe0ff */
[----:B------:R-:W-:Y:S01]  /*0140*/  IADD3 R25, R9, 0x1000, RZ ;  /* 0x0000100009197810 */ /* 0x000fe20007ffe0ff */
[----:B--2---:R-:W-:Y:S01]  /*0150*/  IMAD.WIDE R22, R9, 0x4, R4 ;  /* 0x0000000409167825 */ /* 0x004fe200078e0204 */
[----:B------:R-:W-:-:S03]  /*0160*/  CS2R R8, SRZ ;  /* 0x0000000000087805 */ /* 0x000fc6000001ff00 */
[----:B------:R-:W-:Y:S01]  /*0170*/  IMAD.WIDE R24, R25, 0x4, R4 ;  /* 0x0000000419187825 */ /* 0x000fe200078e0204 */
[----:B------:R-:W-:Y:S02]  /*0180*/  CS2R R4, SRZ ;  /* 0x0000000000047805 */ /* 0x000fe4000001ff00 */
[----:B------:R-:W2:Y:S04]  /*0190*/  @!P1 LDG.E.128 R8, desc[UR6][R22.64] ;  /* 0x0000000616089981 */ /* 0x000ea8000c1e1d00 */
[----:B------:R-:W3:Y:S01]  /*01a0*/  @!P1 LDG.E.128 R4, desc[UR6][R24.64] ;  /* 0x0000000618049981 */ /* 0x000ee2000c1e1d00 */
[----:B------:R-:W1:Y:S01]  /*01b0*/  S2UR UR5, SR_CgaCtaId ;  /* 0x00000000000579c3 */ /* 0x000e620000008800 */
[----:B------:R-:W-:Y:S01]  /*01c0*/  LOP3.LUT P3, RZ, R3, 0x18, RZ, 0xc0, !PT ;  /* 0x0000001803ff7812 */ /* 0x000fe2000786c0ff */
[----:B------:R-:W-:Y:S01]  /*01d0*/  UMOV UR4, 0x400 ;  /* 0x0000040000047882 */ /* 0x000fe20000000000 */
[----:B------:R-:W-:-:S02]  /*01e0*/  LOP3.LUT R20, R13, 0x1c, RZ, 0xc0, !PT ;  /* 0x0000001c0d147812 */ /* 0x000fc400078ec0ff */
[C---:B------:R-:W-:Y:S02]  /*01f0*/  ISETP.GE.AND P2, PT, R3.reuse, 0x100, PT ;  /* 0x000001000300780c */ /* 0x040fe40003f46270 */
[----:B------:R-:W-:-:S04]  /*0200*/  LOP3.LUT P0, RZ, R3, 0x7, RZ, 0xc0, !PT ;  /* 0x0000000703ff7812 */ /* 0x000fc8000780c0ff */
[----:B------:R-:W-:Y:S01]  /*0210*/  ISETP.LT.AND P0, PT, R3, 0x100, !P0 ;  /* 0x000001000300780c */ /* 0x000fe20004701270 */
[----:B-1----:R-:W-:Y:S01]  /*0220*/  UPRMT UR4, UR5, 0x654, UR4 ;  /* 0x0000065405047896 */ /* 0x002fe20008000004 */
[----:B--2---:R-:W-:Y:S02]  /*0230*/  SEL R15, R8, RZ, !P1 ;  /* 0x000000ff080f7207 */ /* 0x004fe40004800000 */
[----:B------:R-:W-:Y:S02]  /*0240*/  SEL R8, R9, RZ, !P1 ;  /* 0x000000ff09087207 */ /* 0x000fe40004800000 */
[----:B---3--:R-:W-:Y:S02]  /*0250*/  SEL R16, R5, RZ, !P1 ;  /* 0x000000ff05107207 */ /* 0x008fe40004800000 */
[----:B------:R-:W-:Y:S02]  /*0260*/  SEL R17, R10, RZ, !P1 ;  /* 0x000000ff0a117207 */ /* 0x000fe40004800000 */
[----:B------:R-:W-:Y:S01]  /*0270*/  SEL R19, R4, RZ, !P1 ;  /* 0x000000ff04137207 */ /* 0x000fe20004800000 */
[----:B------:R-:W-:Y:S01]  /*0280*/  FADD R5, R8, R16 ;  /* 0x0000001008057221 */ /* 0x000fe20000000000 */
[----:B------:R-:W-:-:S02]  /*0290*/  SEL R14, R11, RZ, !P1 ;  /* 0x000000ff0b0e7207 */ /* 0x000fc40004800000 */
[----:B------:R-:W-:Y:S01]  /*02a0*/  SEL R21, R6, RZ, !P1 ;  /* 0x000000ff06157207 */ /* 0x000fe20004800000 */
[----:B------:R-:W-:Y:S01]  /*02b0*/  FADD R4, R15, R19 ;  /* 0x000000130f047221 */ /* 0x000fe20000000000 */
[----:B------:R-:W-:Y:S02]  /*02c0*/  SEL R18, R7, RZ, !P1 ;  /* 0x000000ff07127207 */ /* 0x000fe40004800000 */
[----:B------:R-:W-:Y:S01]  /*02d0*/  FSEL R9, R5, RZ, !P1 ;  /* 0x000000ff05097208 */ /* 0x000fe20004800000 */
[----:B------:R-:W-:Y:S01]  /*02e0*/  FADD R6, R17, R21 ;  /* 0x0000001511067221 */ /* 0x000fe20000000000 */
[----:B------:R-:W-:Y:S01]  /*02f0*/  FSEL R7, R4, RZ, !P1 ;  /* 0x000000ff04077208 */ /* 0x000fe20004800000 */
[----:B------:R-:W-:-:S03]  /*0300*/  FADD R11, R14, R18 ;  /* 0x000000120e0b7221 */ /* 0x000fc60000000000 */
[----:B------:R-:W-:Y:S01]  /*0310*/  FSEL R10, R6, RZ, !P1 ;  /* 0x000000ff060a7208 */ /* 0x000fe20004800000 */
[----:B------:R-:W1:Y:S01]  /*0320*/  SHFL.BFLY PT, R4, R7, 0x10, 0x1f ;  /* 0x0e001f0007047f89 */ /* 0x000e6200000e0000 */
[----:B------:R-:W-:-:S03]  /*0330*/  FSEL R11, R11, RZ, !P1 ;  /* 0x000000ff0b0b7208 */ /* 0x000fc60004800000 */
[----:B------:R-:W2:Y:S04]  /*0340*/  SHFL.BFLY PT, R6, R9, 0x10, 0x1f ;  /* 0x0e001f0009067f89 */ /* 0x000ea800000e0000 */
[----:B------:R-:W3:Y:S04]  /*0350*/  SHFL.BFLY PT, R23, R10, 0x10, 0x1f ;  /* 0x0e001f000a177f89 */ /* 0x000ee800000e0000 */
[----:B------:R-:W4:Y:S01]  /*0360*/  SHFL.BFLY PT, R22, R11, 0x10, 0x1f ;  /* 0x0e001f000b167f89 */ /* 0x000f2200000e0000 */
[----:B-1----:R-:W-:Y:S01]  /*0370*/  FADD R4, R7, R4 ;  /* 0x0000000407047221 */ /* 0x002fe20000000000 */
[----:B--2---:R-:W-:Y:S01]  /*0380*/  FADD R5, R9, R6 ;  /* 0x0000000609057221 */ /* 0x004fe20000000000 */
[----:B------:R-:W-:Y:S01]  /*0390*/  SHF.R.U32.HI R9, RZ, 0x5, R3 ;  /* 0x00000005ff097819 */ /* 0x000fe20000011603 */
[----:B---3--:R-:W-:-:S03]  /*03a0*/  FADD R6, R10, R23 ;  /* 0x000000170a067221 */ /* 0x008fc60000000000 */
[----:B------:R-:W1:Y:S01]  /*03b0*/  SHFL.BFLY PT, R24, R5, 0x8, 0x1f ;  /* 0x0d001f0005187f89 */ /* 0x000e6200000e0000 */
[----:B------:R-:W-:Y:S01]  /*03c0*/  SGXT.U32 R9, R9, 0x3 ;  /* 0x000000030909781a */ /* 0x000fe20000000000 */
[----:B----4-:R-:W-:Y:S02]  /*03d0*/  FADD R22, R11, R22 ;  /* 0x000000160b167221 */ /* 0x010fe40000000000 */
[----:B------:R-:W2:Y:S01]  /*03e0*/  SHFL.BFLY PT, R23, R4, 0x8, 0x1f ;  /* 0x0d001f0004177f89 */ /* 0x000ea200000e0000 */
[----:B------:R-:W-:Y:S02]  /*03f0*/  SHF.L.U32 R11, R9, 0x2, RZ ;  /* 0x00000002090b7819 */ /* 0x000fe400000006ff */
[----:B------:R-:W-:Y:S01]  /*0400*/  SHF.L.U32 R10, R20, 0x5, RZ ;  /* 0x00000005140a7819 */ /* 0x000fe200000006ff */
[----:B------:R-:W3:Y:S03]  /*0410*/  SHFL.BFLY PT, R25, R6, 0x8, 0x1f ;  /* 0x0d001f0006197f89 */ /* 0x000ee600000e0000 */
[----:B------:R-:W-:Y:S01]  /*0420*/  LOP3.LUT R11, R10, R11, RZ, 0xfc, !PT ;  /* 0x0000000b0a0b7212 */ /* 0x000fe200078efcff */
[----:B------:R-:W4:Y:S01]  /*0430*/  SHFL.BFLY PT, R7, R22, 0x8, 0x1f ;  /* 0x0d001f0016077f89 */ /* 0x000f2200000e0000 */
[----:B-1----:R-:W-:Y:S01]  /*0440*/  FADD R24, R5, R24 ;  /* 0x0000001805187221 */ /* 0x002fe20000000000 */
[----:B--2---:R-:W-:-:S04]  /*0450*/  FADD R26, R4, R23 ;  /* 0x00000017041a7221 */ /* 0x004fc80000000000 */
[----:B------:R-:W-:Y:S01]  /*0460*/  @!P3 STS [R11+UR4+0x20], R24 ;  /* 0x000020180b00b988 */ /* 0x000fe20008000804 */
[----:B---3--:R-:W-:-:S03]  /*0470*/  FADD R6, R6, R25 ;  /* 0x0000001906067221 */ /* 0x008fc60000000000 */
[----:B------:R-:W-:Y:S01]  /*0480*/  @!P3 STS [R11+UR4], R26 ;  /* 0x0000001a0b00b988 */ /* 0x000fe20008000804 */
[----:B----4-:R-:W-:-:S03]  /*0490*/  FADD R28, R22, R7 ;  /* 0x00000007161c7221 */ /* 0x010fc60000000000 */
[----:B------:R-:W-:Y:S04]  /*04a0*/  @!P3 STS [R11+UR4+0x40], R6 ;  /* 0x000040060b00b988 */ /* 0x000fe80008000804 */
[----:B------:R-:W-:Y:S01]  /*04b0*/  @!P3 STS [R11+UR4+0x60], R28 ;  /* 0x0000601c0b00b988 */ /* 0x000fe20008000804 */
[----:B------:R-:W-:Y:S06]  /*04c0*/  BAR.SYNC.DEFER_BLOCKING 0x0 ;  /* 0x0000000000007b1d */ /* 0x000fec0000010000 */
[----:B------:R-:W1:Y:S04]  /*04d0*/  @!P2 LDS R12, [R13+UR4] ;  /* 0x000000040d0ca984 */ /* 0x000e680008000800 */
[----:B-1----:R-:W1:Y:S02]  /*04e0*/  SHFL.BFLY PT, R5, R12, 0x4, 0x1f ;  /* 0x0c801f000c057f89 */ /* 0x002e6400000e0000 */
[----:B-1----:R-:W-:-:S05]  /*04f0*/  FADD R7, R12, R5 ;  /* 0x000000050c077221 */ /* 0x002fca0000000000 */
[----:B------:R-:W1:Y:S02]  /*0500*/  SHFL.BFLY PT, R4, R7, 0x2, 0x1f ;  /* 0x0c401f0007047f89 */ /* 0x000e6400000e0000 */
[----:B-1----:R-:W-:-:S05]  /*0510*/  FADD R22, R7, R4 ;  /* 0x0000000407167221 */ /* 0x002fca0000000000 */
[----:B------:R-:W1:Y:S02]  /*0520*/  SHFL.BFLY PT, R5, R22, 0x1, 0x1f ;  /* 0x0c201f0016057f89 */ /* 0x000e6400000e0000 */
[----:B-1----:R-:W-:-:S05]  /*0530*/  FADD R24, R22, R5 ;  /* 0x0000000516187221 */ /* 0x002fca0000000000 */
[----:B------:R-:W-:Y:S01]  /*0540*/  @P0 STS [R13+UR4], R24 ;  /* 0x000000180d000988 */ /* 0x000fe20008000804 */
[----:B------:R-:W-:Y:S06]  /*0550*/  BAR.SYNC.DEFER_BLOCKING 0x0 ;  /* 0x0000000000007b1d */ /* 0x000fec0000010000 */
[----:B------:R-:W1:Y:S04]  /*0560*/  LDS R5, [R10+UR4+0x20] ;  /* 0x000020040a057984 */ /* 0x000e680008000800 */
[----:B------:R-:W2:Y:S04]  /*0570*/  LDS R4, [R10+UR4] ;  /* 0x000000040a047984 */ /* 0x000ea80008000800 */
[----:B------:R-:W3:Y:S04]  /*0580*/  LDS R6, [R10+UR4+0x40] ;  /* 0x000040040a067984 */ /* 0x000ee80008000800 */
[----:B------:R-:W4:Y:S01]  /*0590*/  LDS R7, [R10+UR4+0x60] ;  /* 0x000060040a077984 */ /* 0x000f220008000800 */
[C---:B-1----:R-:W-:Y:S01]  /*05a0*/  FFMA R16, R5.reuse, -0.015625, R16 ;  /* 0xbc80000005107823 */ /* 0x042fe20000000010 */
[----:B------:R-:W-:Y:S01]  /*05b0*/  FFMA R8, R5, -0.015625, R8 ;  /* 0xbc80000005087823 */ /* 0x000fe20000000008 */
[----:B--2---:R-:W-:-:S02]  /*05c0*/  FFMA R12, R4, -0.015625, R15 ;  /* 0xbc800000040c7823 */ /* 0x004fc4000000000f */
[----:B------:R-:W-:Y:S01]  /*05d0*/  FMUL R15, R16, R16 ;  /* 0x00000010100f7220 */ /* 0x000fe20000400000 */
[----:B------:R-:W-:Y:S01]  /*05e0*/  FFMA R19, R4, -0.015625, R19 ;  /* 0xbc80000004137823 */ /* 0x000fe20000000013 */
[----:B---3--:R-:W-:Y:S02]  /*05f0*/  FFMA R21, R6, -0.015625, R21 ;  /* 0xbc80000006157823 */ /* 0x008fe40000000015 */
[----:B------:R-:W-:Y:S01]  /*0600*/  FFMA R15, R8, R8, R15 ;  /* 0x00000008080f7223 */ /* 0x000fe2000000000f */
[----:B------:R-:W-:Y:S01]  /*0610*/  FMUL R19, R19, R19 ;  /* 0x0000001313137220 */ /* 0x000fe20000400000 */
[----:B------:R-:W-:Y:S01]  /*0620*/  FFMA R17, R6, -0.015625, R17 ;  /* 0xbc80000006117823 */ /* 0x000fe20000000011 */
[----:B------:R-:W-:Y:S01]  /*0630*/  FMUL R16, R21, R21 ;  /* 0x0000001515107220 */ /* 0x000fe20000400000 */
[----:B----4-:R-:W-:Y:S01]  /*0640*/  FFMA R18, R7, -0.015625, R18 ;  /* 0xbc80000007127823 */ /* 0x010fe20000000012 */
[----:B------:R-:W-:Y:S01]  /*0650*/  FSEL R15, R15, RZ, !P1 ;  /* 0x000000ff0f0f7208 */ /* 0x000fe20004800000 */
[----:B------:R-:W-:Y:S01]  /*0660*/  FFMA R12, R12, R12, R19 ;  /* 0x0000000c0c0c7223 */ /* 0x000fe20000000013 */
[----:B------:R-:W-:Y:S01]  /*0670*/  FFMA R16, R17, R17, R16 ;  /* 0x0000001111107223 */ /* 0x000fe20000000010 */
[----:B------:R-:W-:Y:S01]  /*0680*/  FFMA R14, R7, -0.015625, R14 ;  /* 0xbc800000070e7823 */ /* 0x000fe2000000000e */
[----:B------:R-:W-:Y:S01]  /*0690*/  FMUL R19, R18, R18 ;  /* 0x0000001212137220 */ /* 0x000fe20000400000 */
[----:B------:R-:W1:Y:S01]  /*06a0*/  SHFL.BFLY PT, R8, R15, 0x10, 0x1f ;  /* 0x0e001f000f087f89 */ /* 0x000e6200000e0000 */
[----:B------:R-:W-:-:S02]  /*06b0*/  FSEL R12, R12, RZ, !P1 ;  /* 0x000000ff0c0c7208 */ /* 0x000fc40004800000 */
[----:B------:R-:W-:Y:S01]  /*06c0*/  FFMA R19, R14, R14, R19 ;  /* 0x0000000e0e137223 */ /* 0x000fe20000000013 */
[----:B------:R-:W-:Y:S02]  /*06d0*/  FSEL R16, R16, RZ, !P1 ;  /* 0x000000ff10107208 */ /* 0x000fe40004800000 */
[----:B------:R-:W2:Y:S02]  /*06e0*/  SHFL.BFLY PT, R17, R12, 0x10, 0x1f ;  /* 0x0e001f000c117f89 */ /* 0x000ea400000e0000 */
[----:B------:R-:W-:Y:S02]  /*06f0*/  FSEL R19, R19, RZ, !P1 ;  /* 0x000000ff13137208 */ /* 0x000fe40004800000 */
[----:B------:R-:W3:Y:S04]  /*0700*/  SHFL.BFLY PT, R21, R16, 0x10, 0x1f ;  /* 0x0e001f0010157f89 */ /* 0x000ee800000e0000 */
[----:B------:R-:W4:Y:S01]  /*0710*/  SHFL.BFLY PT, R22, R19, 0x10, 0x1f ;  /* 0x0e001f0013167f89 */ /* 0x000f2200000e0000 */
[----:B-1----:R-:W-:Y:S01]  /*0720*/  FADD R14, R15, R8 ;  /* 0x000000080f0e7221 */ /* 0x002fe20000000000 */
[----:B------:R-:W-:Y:S01]  /*0730*/  IADD3 R15, R10, UR4, RZ ;  /* 0x000000040a0f7c10 */ /* 0x000fe2000fffe0ff */
[----:B--2---:R-:W-:-:S04]  /*0740*/  FADD R17, R12, R17 ;  /* 0x000000110c117221 */ /* 0x004fc80000000000 */
[----:B------:R-:W-:Y:S01]  /*0750*/  IMAD R20, R20, -0x1c, R15 ;  /* 0xffffffe414147824 */ /* 0x000fe200078e020f */
[----:B------:R-:W-:Y:S01]  /*0760*/  BAR.SYNC.DEFER_BLOCKING 0x0 ;  /* 0x0000000000007b1d */ /* 0x000fe20000010000 */
[----:B------:R-:W-:Y:S01]  /*0770*/  LOP3.LUT R12, R3, 0x1f, RZ, 0xc0, !PT ;  /* 0x0000001f030c7812 */ /* 0x000fe200078ec0ff */
[----:B---3--:R-:W-:-:S03]  /*0780*/  FADD R18, R16, R21 ;  /* 0x0000001510127221 */ /* 0x008fc60000000000 */
[----:B------:R-:W-:Y:S01]  /*0790*/  LEA R12, R12, UR4, 0x2 ;  /* 0x000000040c0c7c11 */ /* 0x000fe2000f8e10ff */
[----:B----4-:R-:W-:Y:S01]  /*07a0*/  FADD R22, R19, R22 ;  /* 0x0000001613167221 */ /* 0x010fe20000000000 */
[----:B------:R-:W1:Y:S04]  /*07b0*/  SHFL.BFLY PT, R8, R17, 0x8, 0x1f ;  /* 0x0d001f0011087f89 */ /* 0x000e6800000e0000 */
[----:B------:R-:W2:Y:S04]  /*07c0*/  SHFL.BFLY PT, R23, R18, 0x8, 0x1f ;  /* 0x0d001f0012177f89 */ /* 0x000ea800000e0000 */
[----:B------:R-:W3:Y:S04]  /*07d0*/  SHFL.BFLY PT, R21, R14, 0x8, 0x1f ;  /* 0x0d001f000e157f89 */ /* 0x000ee800000e0000 */
[----:B------:R-:W4:Y:S04]  /*07e0*/  SHFL.BFLY PT, R25, R22, 0x8, 0x1f ;  /* 0x0d001f0016197f89 */ /* 0x000f2800000e0000 */
[----:B------:R-:W-:Y:S01]  /*07f0*/  STS.128 [R20], R4 ;  /* 0x0000000414007388 */ /* 0x000fe20000000c00 */
[----:B------:R-:W-:Y:S01]  /*0800*/  BAR.SYNC.DEFER_BLOCKING 0x0 ;  /* 0x0000000000007b1d */ /* 0x000fe20000010000 */
[----:B-1----:R-:W-:Y:S01]  /*0810*/  FADD R16, R17, R8 ;  /* 0x0000000811107221 */ /* 0x002fe20000000000 */
[----:B--2---:R-:W-:Y:S01]  /*0820*/  FADD R26, R18, R23 ;  /* 0x00000017121a7221 */ /* 0x004fe20000000000 */
[----:B---3--:R-:W-:Y:S01]  /*0830*/  FADD R24, R14, R21 ;  /* 0x000000150e187221 */ /* 0x008fe20000000000 */
[----:B----4-:R-:W-:-:S02]  /*0840*/  FADD R18, R22, R25 ;  /* 0x0000001916127221 */ /* 0x010fc40000000000 */
[----:B------:R-:W-:Y:S02]  /*0850*/  LDS R8, [R12] ;  /* 0x000000000c087984 */ /* 0x000fe40000000800 */
[----:B------:R-:W-:Y:S06]  /*0860*/  BAR.SYNC.DEFER_BLOCKING 0x0 ;  /* 0x0000000000007b1d */ /* 0x000fec0000010000 */
[----:B------:R-:W-:Y:S04]  /*0870*/  @!P3 STS [R11+UR4], R16 ;  /* 0x000000100b00b988 */ /* 0x000fe80008000804 */
[----:B------:R-:W-:Y:S04]  /*0880*/  @!P3 STS [R11+UR4+0x20], R24 ;  /* 0x000020180b00b988 */ /* 0x000fe80008000804 */
[----:B------:R-:W-:Y:S04]  /*0890*/  @!P3 STS [R11+UR4+0x40], R26 ;  /* 0x0000401a0b00b988 */ /* 0x000fe80008000804 */
[----:B------:R1:W-:Y:S01]  /*08a0*/  @!P3 STS [R11+UR4+0x60], R18 ;  /* 0x000060120b00b988 */ /* 0x0003e20008000804 */
[----:B------:R-:W-:Y:S01]  /*08b0*/  BAR.SYNC.DEFER_BLOCKING 0x0 ;  /* 0x0000000000007b1d */ /* 0x000fe20000010000 */
[----:B-1----:R-:W-:-:S05]  /*08c0*/  HFMA2.MMA R11, -RZ, RZ, 1.125, 0 ;  /* 0x3c800000ff0b7435 */ /* 0x002fca00000001ff */
[----:B------:R-:W1:Y:S04]  /*08d0*/  @!P2 LDS R2, [R13+UR4] ;  /* 0x000000040d02a984 */ /* 0x000e680008000800 */
[----:B-1----:R-:W1:Y:S02]  /*08e0*/  SHFL.BFLY PT, R5, R2, 0x4, 0x1f ;  /* 0x0c801f0002057f89 */ /* 0x002e6400000e0000 */
[----:B-1----:R-:W-:-:S05]  /*08f0*/  FADD R14, R2, R5 ;  /* 0x00000005020e7221 */ /* 0x002fca0000000000 */
[----:B------:R-:W1:Y:S02]  /*0900*/  SHFL.BFLY PT, R5, R14, 0x2, 0x1f ;  /* 0x0c401f000e057f89 */ /* 0x000e6400000e0000 */
[----:B-1----:R-:W-:-:S05]  /*0910*/  FADD R15, R14, R5 ;  /* 0x000000050e0f7221 */ /* 0x002fca0000000000 */
[----:B------:R-:W1:Y:S02]  /*0920*/  SHFL.BFLY PT, R4, R15, 0x1, 0x1f ;  /* 0x0c201f000f047f89 */ /* 0x000e6400000e0000 */
[----:B-1----:R-:W-:Y:S02]  /*0930*/  FADD R16, R15, R4 ;  /* 0x000000040f107221 */ /* 0x002fe40000000000 */
[----:B------:R-:W1:Y:S03]  /*0940*/  LDC.64 R14, c[0x0][0x210] ;  /* 0x00008400ff0e7b82 */ /* 0x000e660000000a00 */
[----:B------:R2:W-:Y:S05]  /*0950*/  @P0 STS [R13+UR4], R16 ;  /* 0x000000100d000988 */ /* 0x0005ea0008000804 */
[----:B------:R-:W-:Y:S08]  /*0960*/  BAR.SYNC.DEFER_BLOCKING 0x0 ;  /* 0x0000000000007b1d */ /* 0x000ff00000010000 */
[----:B--2---:R-:W2:Y:S01]  /*0970*/  LDC.64 R16, c[0x0][0x220] ;  /* 0x00008800ff107b82 */ /* 0x004ea20000000a00 */
[----:B------:R-:W-:-:S04]  /*0980*/  LOP3.LUT R13, R0, 0x1f, R3, 0xf8, !PT ;  /* 0x0000001f000d7812 */ /* 0x000fc800078ef803 */
[----:B------:R-:W-:-:S04]  /*0990*/  ISETP.GE.AND P0, PT, R13, 0x200, PT ;  /* 0x000002000d00780c */ /* 0x000fc80003f06270 */
[----:B------:R-:W-:Y:S01]  /*09a0*/  ISETP.EQ.AND P0, PT, R9, RZ, !P0 ;  /* 0x000000ff0900720c */ /* 0x000fe20004702270 */
[C---:B-1----:R-:W-:Y:S01]  /*09b0*/  IMAD.WIDE R2, R13.reuse, 0x4, R14 ;  /* 0x000000040d027825 */ /* 0x042fe200078e020e */
[----:B------:R-:W-:Y:S04]  /*09c0*/  LDS R4, [R10+UR4] ;  /* 0x000000040a047984 */ /* 0x000fe80008000800 */
[----:B------:R-:W-:Y:S04]  /*09d0*/  LDS R5, [R10+UR4+0x20] ;  /* 0x000020040a057984 */ /* 0x000fe80008000800 */
[----:B------:R-:W-:Y:S04]  /*09e0*/  LDS R6, [R10+UR4+0x40] ;  /* 0x000040040a067984 */ /* 0x000fe80008000800 */
[----:B------:R-:W1:Y:S01]  /*09f0*/  LDS R7, [R10+UR4+0x60] ;  /* 0x000060040a077984 */ /* 0x000e620008000800 */
[----:B------:R-:W-:Y:S06]  /*0a00*/  BAR.SYNC.DEFER_BLOCKING 0x0 ;  /* 0x0000000000007b1d */ /* 0x000fec0000010000 */
[----:B-1----:R2:W-:Y:S02]  /*0a10*/  STS.128 [R20], R4 ;  /* 0x0000000414007388 */ /* 0x0025e40000000c00 */
[----:B------:R-:W-:Y:S01]  /*0a20*/  BAR.SYNC.DEFER_BLOCKING 0x0 ;  /* 0x0000000000007b1d */ /* 0x000fe20000010000 */
[----:B--2---:R-:W-:-:S05]  /*0a30*/  IMAD.WIDE R4, R13, 0x4, R16 ;  /* 0x000000040d047825 */ /* 0x004fca00078e0210 */
[----:B------:R-:W1:Y:S02]  /*0a40*/  LDS R12, [R12] ;  /* 0x000000000c0c7984 */ /* 0x000e640000000800 */
[----:B-1----:R-:W-:-:S04]  /*0a50*/  FFMA R0, R12, R11, 9.9999997473787516356e-06 ;  /* 0x3727c5ac0c007423 */ /* 0x002fc8000000000b */
[----:B------:R-:W1:Y:S01]  /*0a60*/  MUFU.RSQ R11, R0 ;  /* 0x00000000000b7308 */ /* 0x000e620000001400 */
[----:B------:R-:W-:Y:S06]  /*0a70*/  BAR.SYNC.DEFER_BLOCKING 0x0 ;  /* 0x0000000000007b1d */ /* 0x000fec0000010000 */
[----:B-1----:R1:W-:Y:S01]  /*0a80*/  @P0 STG.E desc[UR6][R2.64], R11 ;  /* 0x0000000b02000986 */ /* 0x0023e2000c101906 */
[----:B------:R-:W-:Y:S05]  /*0a90*/  @!P0 EXIT ;  /* 0x000000000000894d */ /* 0x000fea0003800000 */
[----:B-1----:R-:W-:-:S05]  /*0aa0*/  FMUL R3, R8, 0.015625 ;  /* 0x3c80000008037820 */ /* 0x002fca0000400000 */
[----:B------:R-:W-:Y:S01]  /*0ab0*/  STG.E desc[UR6][R4.64], R3 ;  /* 0x0000000304007986 */ /* 0x000fe2000c101906 */
[----:B------:R-:W-:Y:S05]  /*0ac0*/  EXIT ;  /* 0x000000000000794d */ /* 0x000fea0003800000 */
.L_x_0:
[----:B------:R-:W-:-:S00]  /*0ad0*/  BRA `(.L_x_0) ;  /* 0xfffffffc00fc7947 */ /* 0x000fc0000383ffff */
[----:B------:R-:W-:-:S00]  /*0ae0*/  NOP ;  /* 0x0000000000007918 */ /* 0x000fc00000000000 */
        /* <DEDUP_REMOVED lines=9> */
.L_x_1:


//--------------------- .nv.global.init           --------------------------
	.section	.nv.global.init,"aw",@progbits
.nv.global.init:
	.type		_$_str,@object
	.size		_$_str,(.L_0 - _$_str)
_$_str:
        /*0000*/ 	.byte	0x5f, 0x5f, 0x43, 0x55, 0x44, 0x41, 0x5f, 0x46, 0x54, 0x5a, 0x00
.L_0:


//--------------------- .nv.shared.triton_per_fused__native_batch_norm_legit_28 --------------------------
	.section	.nv.shared.triton_per_fused__native_batch_norm_legit_28,"aw",@nobits
	.sectionflags	@""
	.align	16
	.zero		1024


//--------------------- .nv.constant0.triton_per_fused__native_batch_norm_legit_28 --------------------------
	.section	.nv.constant0.triton_per_fused__native_batch_norm_legit_28,"a",@progbits
	.sectionflags	@""
	.align	4
.nv.constant0.triton_per_fused__native_batch_norm_legit_28:
	.zero		560
